//
// Generated by NVIDIA NVVM Compiler
//
// Compiler Build ID: CL-36424714
// Cuda compilation tools, release 13.0, V13.0.88
// Based on NVVM 20.0.0
//

.version 9.0
.target sm_100
.address_size 64

	// .globl	_Z15matrixMulSharedPfS_S_iiii
.extern .shared .align 16 .b8 sharedMem[];

.visible .entry _Z15matrixMulSharedPfS_S_iiii(
	.param .u64 .ptr .align 1 _Z15matrixMulSharedPfS_S_iiii_param_0,
	.param .u64 .ptr .align 1 _Z15matrixMulSharedPfS_S_iiii_param_1,
	.param .u64 .ptr .align 1 _Z15matrixMulSharedPfS_S_iiii_param_2,
	.param .u32 _Z15matrixMulSharedPfS_S_iiii_param_3,
	.param .u32 _Z15matrixMulSharedPfS_S_iiii_param_4,
	.param .u32 _Z15matrixMulSharedPfS_S_iiii_param_5,
	.param .u32 _Z15matrixMulSharedPfS_S_iiii_param_6
)
{
	.reg .pred 	%p<20>;
	.reg .b32 	%r<106>;
	.reg .b32 	%f<79>;
	.reg .b64 	%rd<16>;

	ld.param.u32 	%r37, [_Z15matrixMulSharedPfS_S_iiii_param_3];
	ld.param.u32 	%r38, [_Z15matrixMulSharedPfS_S_iiii_param_4];
	ld.param.u32 	%r39, [_Z15matrixMulSharedPfS_S_iiii_param_5];
	ld.param.u32 	%r40, [_Z15matrixMulSharedPfS_S_iiii_param_6];
	mov.u32 	%r1, %ctaid.y;
	mov.u32 	%r2, %ctaid.x;
	mov.u32 	%r3, %tid.y;
	mov.u32 	%r4, %tid.x;
	add.s32 	%r41, %r39, %r40;
	add.s32 	%r42, %r41, -1;
	div.s32 	%r5, %r42, %r40;
	setp.lt.s32 	%p1, %r5, 1;
	mov.f32 	%f77, 0f00000000;
	@%p1 bra 	$L__BB0_19;
	mul.lo.s32 	%r44, %r40, %r40;
	shl.b32 	%r45, %r44, 2;
	mov.u32 	%r46, sharedMem;
	add.s32 	%r6, %r46, %r45;
	mad.lo.s32 	%r7, %r40, %r1, %r3;
	mad.lo.s32 	%r8, %r40, %r2, %r4;
	mul.lo.s32 	%r9, %r40, %r3;
	mul.lo.s32 	%r10, %r7, %r39;
	and.b32  	%r11, %r40, 7;
	and.b32  	%r12, %r40, 3;
	and.b32  	%r13, %r40, 2147483640;
	and.b32  	%r14, %r40, 1;
	neg.s32 	%r15, %r13;
	shl.b32 	%r47, %r4, 2;
	add.s32 	%r48, %r45, %r47;
	add.s32 	%r16, %r46, %r48;
	shl.b32 	%r17, %r40, 5;
	shl.b32 	%r18, %r40, 2;
	mov.f32 	%f77, 0f00000000;
	mov.b32 	%r99, 0;
$L__BB0_2:
	setp.ge.s32 	%p2, %r7, %r37;
	mul.lo.s32 	%r49, %r99, %r40;
	add.s32 	%r50, %r49, %r4;
	add.s32 	%r21, %r49, %r3;
	setp.ge.s32 	%p3, %r50, %r39;
	mov.f32 	%f68, 0f00000000;
	or.pred  	%p4, %p2, %p3;
	@%p4 bra 	$L__BB0_4;
	ld.param.u64 	%rd13, [_Z15matrixMulSharedPfS_S_iiii_param_0];
	add.s32 	%r51, %r50, %r10;
	cvta.to.global.u64 	%rd4, %rd13;
	mul.wide.s32 	%rd5, %r51, 4;
	add.s64 	%rd6, %rd4, %rd5;
	ld.global.f32 	%f68, [%rd6];
$L__BB0_4:
	setp.ge.s32 	%p5, %r8, %r38;
	add.s32 	%r52, %r9, %r4;
	shl.b32 	%r53, %r52, 2;
	add.s32 	%r55, %r46, %r53;
	st.shared.f32 	[%r55], %f68;
	setp.ge.s32 	%p6, %r21, %r39;
	mov.f32 	%f69, 0f00000000;
	or.pred  	%p7, %p6, %p5;
	@%p7 bra 	$L__BB0_6;
	ld.param.u64 	%rd14, [_Z15matrixMulSharedPfS_S_iiii_param_1];
	mad.lo.s32 	%r56, %r21, %r38, %r8;
	cvta.to.global.u64 	%rd7, %rd14;
	mul.wide.s32 	%rd8, %r56, 4;
	add.s64 	%rd9, %rd7, %rd8;
	ld.global.f32 	%f69, [%rd9];
$L__BB0_6:
	setp.lt.s32 	%p8, %r40, 1;
	add.s32 	%r59, %r6, %r53;
	st.shared.f32 	[%r59], %f69;
	bar.sync 	0;
	@%p8 bra 	$L__BB0_18;
	setp.lt.u32 	%p9, %r40, 8;
	mov.b32 	%r104, 0;
	@%p9 bra 	$L__BB0_10;
	shl.b32 	%r61, %r9, 2;
	add.s32 	%r63, %r61, %r46;
	add.s32 	%r100, %r63, 16;
	mov.u32 	%r101, %r16;
	mov.u32 	%r102, %r15;
$L__BB0_9:
	.pragma "nounroll";
	ld.shared.f32 	%f24, [%r100+-16];
	ld.shared.f32 	%f25, [%r101];
	fma.rn.f32 	%f26, %f24, %f25, %f77;
	ld.shared.f32 	%f27, [%r100+-12];
	add.s32 	%r64, %r101, %r18;
	ld.shared.f32 	%f28, [%r64];
	fma.rn.f32 	%f29, %f27, %f28, %f26;
	ld.shared.f32 	%f30, [%r100+-8];
	add.s32 	%r65, %r64, %r18;
	ld.shared.f32 	%f31, [%r65];
	fma.rn.f32 	%f32, %f30, %f31, %f29;
	ld.shared.f32 	%f33, [%r100+-4];
	add.s32 	%r66, %r65, %r18;
	ld.shared.f32 	%f34, [%r66];
	fma.rn.f32 	%f35, %f33, %f34, %f32;
	ld.shared.f32 	%f36, [%r100];
	add.s32 	%r67, %r66, %r18;
	ld.shared.f32 	%f37, [%r67];
	fma.rn.f32 	%f38, %f36, %f37, %f35;
	ld.shared.f32 	%f39, [%r100+4];
	add.s32 	%r68, %r67, %r18;
	ld.shared.f32 	%f40, [%r68];
	fma.rn.f32 	%f41, %f39, %f40, %f38;
	ld.shared.f32 	%f42, [%r100+8];
	add.s32 	%r69, %r68, %r18;
	ld.shared.f32 	%f43, [%r69];
	fma.rn.f32 	%f44, %f42, %f43, %f41;
	ld.shared.f32 	%f45, [%r100+12];
	add.s32 	%r70, %r69, %r18;
	ld.shared.f32 	%f46, [%r70];
	fma.rn.f32 	%f77, %f45, %f46, %f44;
	add.s32 	%r102, %r102, 8;
	add.s32 	%r101, %r101, %r17;
	add.s32 	%r100, %r100, 32;
	setp.ne.s32 	%p10, %r102, 0;
	mov.u32 	%r104, %r13;
	@%p10 bra 	$L__BB0_9;
$L__BB0_10:
	setp.eq.s32 	%p11, %r11, 0;
	@%p11 bra 	$L__BB0_18;
	add.s32 	%r71, %r11, -1;
	setp.lt.u32 	%p12, %r71, 3;
	@%p12 bra 	$L__BB0_13;
	add.s32 	%r72, %r104, %r9;
	shl.b32 	%r73, %r72, 2;
	add.s32 	%r75, %r46, %r73;
	ld.shared.f32 	%f48, [%r75];
	mad.lo.s32 	%r76, %r104, %r40, %r4;
	shl.b32 	%r77, %r76, 2;
	add.s32 	%r78, %r6, %r77;
	ld.shared.f32 	%f49, [%r78];
	fma.rn.f32 	%f50, %f48, %f49, %f77;
	ld.shared.f32 	%f51, [%r75+4];
	add.s32 	%r79, %r78, %r18;
	ld.shared.f32 	%f52, [%r79];
	fma.rn.f32 	%f53, %f51, %f52, %f50;
	ld.shared.f32 	%f54, [%r75+8];
	add.s32 	%r80, %r79, %r18;
	ld.shared.f32 	%f55, [%r80];
	fma.rn.f32 	%f56, %f54, %f55, %f53;
	ld.shared.f32 	%f57, [%r75+12];
	add.s32 	%r81, %r80, %r18;
	ld.shared.f32 	%f58, [%r81];
	fma.rn.f32 	%f77, %f57, %f58, %f56;
	add.s32 	%r104, %r104, 4;
$L__BB0_13:
	setp.eq.s32 	%p13, %r12, 0;
	@%p13 bra 	$L__BB0_18;
	setp.eq.s32 	%p14, %r12, 1;
	@%p14 bra 	$L__BB0_16;
	add.s32 	%r82, %r104, %r9;
	shl.b32 	%r83, %r82, 2;
	add.s32 	%r85, %r46, %r83;
	ld.shared.f32 	%f60, [%r85];
	mad.lo.s32 	%r86, %r104, %r40, %r4;
	shl.b32 	%r87, %r86, 2;
	add.s32 	%r88, %r6, %r87;
	ld.shared.f32 	%f61, [%r88];
	fma.rn.f32 	%f62, %f60, %f61, %f77;
	ld.shared.f32 	%f63, [%r85+4];
	add.s32 	%r89, %r88, %r18;
	ld.shared.f32 	%f64, [%r89];
	fma.rn.f32 	%f77, %f63, %f64, %f62;
	add.s32 	%r104, %r104, 2;
$L__BB0_16:
	setp.eq.s32 	%p15, %r14, 0;
	@%p15 bra 	$L__BB0_18;
	add.s32 	%r90, %r104, %r9;
	shl.b32 	%r91, %r90, 2;
	add.s32 	%r93, %r46, %r91;
	ld.shared.f32 	%f65, [%r93];
	mad.lo.s32 	%r94, %r104, %r40, %r4;
	shl.b32 	%r95, %r94, 2;
	add.s32 	%r96, %r6, %r95;
	ld.shared.f32 	%f66, [%r96];
	fma.rn.f32 	%f77, %f65, %f66, %f77;
$L__BB0_18:
	bar.sync 	0;
	add.s32 	%r99, %r99, 1;
	setp.ne.s32 	%p16, %r99, %r5;
	@%p16 bra 	$L__BB0_2;
$L__BB0_19:
	mad.lo.s32 	%r35, %r40, %r1, %r3;
	mad.lo.s32 	%r97, %r40, %r2, %r4;
	setp.ge.s32 	%p17, %r35, %r37;
	setp.ge.s32 	%p18, %r97, %r38;
	or.pred  	%p19, %p17, %p18;
	@%p19 bra 	$L__BB0_21;
	ld.param.u64 	%rd15, [_Z15matrixMulSharedPfS_S_iiii_param_2];
	mad.lo.s32 	%r98, %r35, %r38, %r97;
	cvta.to.global.u64 	%rd10, %rd15;
	mul.wide.s32 	%rd11, %r98, 4;
	add.s64 	%rd12, %rd10, %rd11;
	st.global.f32 	[%rd12], %f77;
$L__BB0_21:
	ret;

}


// ===== COMPILED SASS (sm_100) =====

	.target	sm_100

	.elftype	@"ET_EXEC"


//--------------------- .note.nv.tkinfo           --------------------------
	.section	.note.nv.tkinfo,"",@"SHT_NOTE"
	.sectionflags	@"SHF_NOTE_NV_TKINFO"
	.tkinfo
        /*0018*/ 	.word	0x00000002
        /*0030*/ 	.string	""
        /*0030*/ 	.string	"ptxas"
        /*0030*/ 	.string	"Cuda compilation tools, release 13.0, V13.0.88"
        /*0030*/ 	.string	"Build cuda_13.0.r13.0/compiler.36424714_0"
        /*0030*/ 	.string	"-arch sm_100 -m 64 "



//--------------------- .note.nv.cuinfo           --------------------------
	.section	.note.nv.cuinfo,"",@"SHT_NOTE"
	.sectionflags	@"SHF_NOTE_NV_CUINFO"
        /*0018*/ 	.short	0x0002
        /*001a*/ 	.short	0x0064
        /*001c*/ 	.short	0x0082
	.zero		2


//--------------------- .nv.info                  --------------------------
	.section	.nv.info,"",@"SHT_CUDA_INFO"
	.align	4


	//----- nvinfo : EIATTR_REGCOUNT
	.align		4
        /*0000*/ 	.byte	0x04, 0x2f
        /*0002*/ 	.short	(.L_1 - .L_0)
	.align		4
.L_0:
        /*0004*/ 	.word	index@(_Z15matrixMulSharedPfS_S_iiii)
        /*0008*/ 	.word	0x00000020


	//----- nvinfo : EIATTR_FRAME_SIZE
	.align		4
.L_1:
        /*000c*/ 	.byte	0x04, 0x11
        /*000e*/ 	.short	(.L_3 - .L_2)
	.align		4
.L_2:
        /*0010*/ 	.word	index@(_Z15matrixMulSharedPfS_S_iiii)
        /*0014*/ 	.word	0x00000000


	//----- nvinfo : EIATTR_MIN_STACK_SIZE
	.align		4
.L_3:
        /*0018*/ 	.byte	0x04, 0x12
        /*001a*/ 	.short	(.L_5 - .L_4)
	.align		4
.L_4:
        /*001c*/ 	.word	index@(_Z15matrixMulSharedPfS_S_iiii)
        /*0020*/ 	.word	0x00000000
.L_5:


//--------------------- .nv.compat                --------------------------
	.section	.nv.compat,"",@"SHT_CUDA_COMPAT_INFO"
	.align	4
        /*0000*/ 	.byte	0x02, 0x09, 0x00, 0x00, 0x02, 0x02, 0x01, 0x00, 0x02, 0x05, 0x05, 0x00, 0x03, 0x07, 0x01, 0x01
        /*0010*/ 	.byte	0x02, 0x03, 0x00, 0x00, 0x02, 0x06, 0x01, 0x00, 0x04, 0x0b, 0x08, 0x00, 0x09, 0x00, 0x00, 0x00
        /*0020*/ 	.byte	0x00, 0x00, 0x00, 0x00


//--------------------- .nv.info._Z15matrixMulSharedPfS_S_iiii --------------------------
	.section	.nv.info._Z15matrixMulSharedPfS_S_iiii,"",@"SHT_CUDA_INFO"
	.sectionflags	@""
	.align	4


	//----- nvinfo : EIATTR_CUDA_API_VERSION
	.align		4
        /*0000*/ 	.byte	0x04, 0x37
        /*0002*/ 	.short	(.L_7 - .L_6)
.L_6:
        /*0004*/ 	.word	0x00000082


	//----- nvinfo : EIATTR_KPARAM_INFO
	.align		4
.L_7:
        /*0008*/ 	.byte	0x04, 0x17
        /*000a*/ 	.short	(.L_9 - .L_8)
.L_8:
        /*000c*/ 	.word	0x00000000
        /*0010*/ 	.short	0x0006
        /*0012*/ 	.short	0x0024
        /*0014*/ 	.byte	0x00, 0xf0, 0x11, 0x00


	//----- nvinfo : EIATTR_KPARAM_INFO
	.align		4
.L_9:
        /*0018*/ 	.byte	0x04, 0x17
        /*001a*/ 	.short	(.L_11 - .L_10)
.L_10:
        /*001c*/ 	.word	0x00000000
        /*0020*/ 	.short	0x0005
        /*0022*/ 	.short	0x0020
        /*0024*/ 	.byte	0x00, 0xf0, 0x11, 0x00


	//----- nvinfo : EIATTR_KPARAM_INFO
	.align		4
.L_11:
        /*0028*/ 	.byte	0x04, 0x17
        /*002a*/ 	.short	(.L_13 - .L_12)
.L_12:
        /*002c*/ 	.word	0x00000000
        /*0030*/ 	.short	0x0004
        /*0032*/ 	.short	0x001c
        /*0034*/ 	.byte	0x00, 0xf0, 0x11, 0x00


	//----- nvinfo : EIATTR_KPARAM_INFO
	.align		4
.L_13:
        /*0038*/ 	.byte	0x04, 0x17
        /*003a*/ 	.short	(.L_15 - .L_14)
.L_14:
        /*003c*/ 	.word	0x00000000
        /*0040*/ 	.short	0x0003
        /*0042*/ 	.short	0x0018
        /*0044*/ 	.byte	0x00, 0xf0, 0x11, 0x00


	//----- nvinfo : EIATTR_KPARAM_INFO
	.align		4
.L_15:
        /*0048*/ 	.byte	0x04, 0x17
        /*004a*/ 	.short	(.L_17 - .L_16)
.L_16:
        /*004c*/ 	.word	0x00000000
        /*0050*/ 	.short	0x0002
        /*0052*/ 	.short	0x0010
        /*0054*/ 	.byte	0x00, 0xf5, 0x21, 0x00


	//----- nvinfo : EIATTR_KPARAM_INFO
	.align		4
.L_17:
        /*0058*/ 	.byte	0x04, 0x17
        /*005a*/ 	.short	(.L_19 - .L_18)
.L_18:
        /*005c*/ 	.word	0x00000000
        /*0060*/ 	.short	0x0001
        /*0062*/ 	.short	0x0008
        /*0064*/ 	.byte	0x00, 0xf5, 0x21, 0x00


	//----- nvinfo : EIATTR_KPARAM_INFO
	.align		4
.L_19:
        /*0068*/ 	.byte	0x04, 0x17
        /*006a*/ 	.short	(.L_21 - .L_20)
.L_20:
        /*006c*/ 	.word	0x00000000
        /*0070*/ 	.short	0x0000
        /*0072*/ 	.short	0x0000
        /*0074*/ 	.byte	0x00, 0xf5, 0x21, 0x00


	//----- nvinfo : EIATTR_SPARSE_MMA_MASK
	.align		4
.L_21:
        /*0078*/ 	.byte	0x03, 0x50
        /*007a*/ 	.short	0x0000


	//----- nvinfo : EIATTR_MAXREG_COUNT
	.align		4
        /*007c*/ 	.byte	0x03, 0x1b
        /*007e*/ 	.short	0x00ff


	//----- nvinfo : EIATTR_NUM_BARRIERS
	.align		4
        /*0080*/ 	.byte	0x02, 0x4c
        /*0082*/ 	.byte	0x01
	.zero		1


	//----- nvinfo : EIATTR_MERCURY_ISA_VERSION
	.align		4
        /*0084*/ 	.byte	0x03, 0x5f
        /*0086*/ 	.short	0x0101


	//----- nvinfo : EIATTR_VRC_CTA_INIT_COUNT
	.align		4
        /*0088*/ 	.byte	0x02, 0x4a
	.zero		1
	.zero		1


	//----- nvinfo : EIATTR_EXIT_INSTR_OFFSETS
	.align		4
        /*008c*/ 	.byte	0x04, 0x1c
        /*008e*/ 	.short	(.L_23 - .L_22)


	//   ....[0]....
.L_22:
        /*0090*/ 	.word	0x00000b70


	//   ....[1]....
        /*0094*/ 	.word	0x00000bc0


	//----- nvinfo : EIATTR_CBANK_PARAM_SIZE
	.align		4
.L_23:
        /*0098*/ 	.byte	0x03, 0x19
        /*009a*/ 	.short	0x0028


	//----- nvinfo : EIATTR_PARAM_CBANK
	.align		4
        /*009c*/ 	.byte	0x04, 0x0a
        /*009e*/ 	.short	(.L_25 - .L_24)
	.align		4
.L_24:
        /*00a0*/ 	.word	index@(.nv.constant0._Z15matrixMulSharedPfS_S_iiii)
        /*00a4*/ 	.short	0x0380
        /*00a6*/ 	.short	0x0028


	//----- nvinfo : EIATTR_SW_WAR
	.align		4
.L_25:
        /*00a8*/ 	.byte	0x04, 0x36
        /*00aa*/ 	.short	(.L_27 - .L_26)
.L_26:
        /*00ac*/ 	.word	0x00000008
.L_27:


//--------------------- .nv.callgraph             --------------------------
	.section	.nv.callgraph,"",@"SHT_CUDA_CALLGRAPH"
	.align	4
	.sectionentsize	8
	.align		4
        /*0000*/ 	.word	0x00000000
	.align		4
        /*0004*/ 	.word	0xffffffff
	.align		4
        /*0008*/ 	.word	0x00000000
	.align		4
        /*000c*/ 	.word	0xfffffffe
	.align		4
        /*0010*/ 	.word	0x00000000
	.align		4
        /*0014*/ 	.word	0xfffffffd
	.align		4
        /*0018*/ 	.word	0x00000000
	.align		4
        /*001c*/ 	.word	0xfffffffc


//--------------------- .text._Z15matrixMulSharedPfS_S_iiii --------------------------
	.section	.text._Z15matrixMulSharedPfS_S_iiii,"ax",@progbits
	.align	128
        .global         _Z15matrixMulSharedPfS_S_iiii
        .type           _Z15matrixMulSharedPfS_S_iiii,@function
        .size           _Z15matrixMulSharedPfS_S_iiii,(.L_x_8 - _Z15matrixMulSharedPfS_S_iiii)
        .other          _Z15matrixMulSharedPfS_S_iiii,@"STO_CUDA_ENTRY STV_DEFAULT"
_Z15matrixMulSharedPfS_S_iiii:
.text._Z15matrixMulSharedPfS_S_iiii:
[----:B------:R-:W-:Y:S01]  /*0000*/  LDC R1, c[0x0][0x37c] ;  /* 0x0000df00ff017b82 */ /* 0x000fe20000000800 */
[----:B------:R-:W0:Y:S01]  /*0010*/  LDCU.64 UR4, c[0x0][0x3a0] ;  /* 0x00007400ff0477ac */ /* 0x000e220008000a00 */
[----:B------:R-:W1:Y:S06]  /*0020*/  S2R R8, SR_TID.X ;  /* 0x0000000000087919 */ /* 0x000e6c0000002100 */
[----:B------:R-:W2:Y:S01]  /*0030*/  S2UR UR6, SR_CTAID.Y ;  /* 0x00000000000679c3 */ /* 0x000ea20000002600 */
[----:B------:R-:W-:Y:S01]  /*0040*/  IMAD.MOV.U32 R18, RZ, RZ, RZ ;  /* 0x000000ffff127224 */ /* 0x000fe200078e00ff */
[----:B------:R-:W3:Y:S06]  /*0050*/  LDCU.64 UR8, c[0x0][0x358] ;  /* 0x00006b00ff0877ac */ /* 0x000eec0008000a00 */
[----:B------:R-:W4:Y:S01]  /*0060*/  S2UR UR7, SR_CTAID.X ;  /* 0x00000000000779c3 */ /* 0x000f220000002500 */
[----:B0-----:R-:W-:-:S04]  /*0070*/  MOV R3, UR5 ;  /* 0x0000000500037c02 */ /* 0x001fc80008000f00 */
[----:B------:R-:W-:Y:S01]  /*0080*/  IABS R7, R3 ;  /* 0x0000000300077213 */ /* 0x000fe20000000000 */
[----:B------:R-:W-:-:S03]  /*0090*/  VIADD R0, R3, UR4 ;  /* 0x0000000403007c36 */ /* 0x000fc60008000000 */
[----:B------:R-:W0:Y:S02]  /*00a0*/  I2F.RP R2, R7 ;  /* 0x0000000700027306 */ /* 0x000e240000209400 */
[----:B------:R-:W-:-:S06]  /*00b0*/  IADD3 R0, PT, PT, R0, -0x1, RZ ;  /* 0xffffffff00007810 */ /* 0x000fcc0007ffe0ff */
[----:B0-----:R-:W0:Y:S02]  /*00c0*/  MUFU.RCP R2, R2 ;  /* 0x0000000200027308 */ /* 0x001e240000001000 */
[----:B0-----:R-:W-:Y:S01]  /*00d0*/  VIADD R4, R2, 0xffffffe ;  /* 0x0ffffffe02047836 */ /* 0x001fe20000000000 */
[----:B------:R-:W-:-:S05]  /*00e0*/  IABS R2, R0 ;  /* 0x0000000000027213 */ /* 0x000fca0000000000 */
[----:B------:R0:W5:Y:S02]  /*00f0*/  F2I.FTZ.U32.TRUNC.NTZ R5, R4 ;  /* 0x0000000400057305 */ /* 0x000164000021f000 */
[----:B0-----:R-:W-:Y:S01]  /*0100*/  IMAD.MOV.U32 R4, RZ, RZ, RZ ;  /* 0x000000ffff047224 */ /* 0x001fe200078e00ff */
[----:B-----5:R-:W-:-:S05]  /*0110*/  IADD3 R6, PT, PT, RZ, -R5, RZ ;  /* 0x80000005ff067210 */ /* 0x020fca0007ffe0ff */
[----:B------:R-:W-:-:S04]  /*0120*/  IMAD R9, R6, R7, RZ ;  /* 0x0000000706097224 */ /* 0x000fc800078e02ff */
[----:B------:R-:W-:-:S06]  /*0130*/  IMAD.HI.U32 R5, R5, R9, R4 ;  /* 0x0000000905057227 */ /* 0x000fcc00078e0004 */
[----:B------:R-:W-:-:S05]  /*0140*/  IMAD.HI.U32 R9, R5, R2, RZ ;  /* 0x0000000205097227 */ /* 0x000fca00078e00ff */
[----:B------:R-:W-:-:S05]  /*0150*/  IADD3 R4, PT, PT, -R9, RZ, RZ ;  /* 0x000000ff09047210 */ /* 0x000fca0007ffe1ff */
[----:B------:R-:W-:-:S05]  /*0160*/  IMAD R2, R7, R4, R2 ;  /* 0x0000000407027224 */ /* 0x000fca00078e0202 */
[----:B------:R-:W-:-:S13]  /*0170*/  ISETP.GT.U32.AND P2, PT, R7, R2, PT ;  /* 0x000000020700720c */ /* 0x000fda0003f44070 */
[----:B------:R-:W-:Y:S01]  /*0180*/  @!P2 IMAD.IADD R2, R2, 0x1, -R7 ;  /* 0x000000010202a824 */ /* 0x000fe200078e0a07 */
[----:B------:R-:W-:Y:S02]  /*0190*/  @!P2 IADD3 R9, PT, PT, R9, 0x1, RZ ;  /* 0x000000010909a810 */ /* 0x000fe40007ffe0ff */
[----:B------:R-:W-:Y:S02]  /*01a0*/  ISETP.NE.AND P2, PT, R3, RZ, PT ;  /* 0x000000ff0300720c */ /* 0x000fe40003f45270 */
[----:B------:R-:W-:Y:S02]  /*01b0*/  ISETP.GE.U32.AND P0, PT, R2, R7, PT ;  /* 0x000000070200720c */ /* 0x000fe40003f06070 */
[----:B------:R-:W-:Y:S02]  /*01c0*/  LOP3.LUT R2, R0, R3, RZ, 0x3c, !PT ;  /* 0x0000000300027212 */ /* 0x000fe400078e3cff */
[----:B------:R-:W0:Y:S02]  /*01d0*/  S2R R0, SR_TID.Y ;  /* 0x0000000000007919 */ /* 0x000e240000002200 */
[----:B------:R-:W-:-:S07]  /*01e0*/  ISETP.GE.AND P1, PT, R2, RZ, PT ;  /* 0x000000ff0200720c */ /* 0x000fce0003f26270 */
[----:B------:R-:W-:-:S06]  /*01f0*/  @P0 VIADD R9, R9, 0x1 ;  /* 0x0000000109090836 */ /* 0x000fcc0000000000 */
[----:B------:R-:W-:Y:S02]  /*0200*/  @!P1 IADD3 R9, PT, PT, -R9, RZ, RZ ;  /* 0x000000ff09099210 */ /* 0x000fe40007ffe1ff */
[----:B------:R-:W-:-:S04]  /*0210*/  @!P2 LOP3.LUT R9, RZ, R3, RZ, 0x33, !PT ;  /* 0x00000003ff09a212 */ /* 0x000fc800078e33ff */
[----:B------:R-:W-:-:S13]  /*0220*/  ISETP.GE.AND P0, PT, R9, 0x1, PT ;  /* 0x000000010900780c */ /* 0x000fda0003f06270 */
[----:B01234-:R-:W-:Y:S05]  /*0230*/  @!P0 BRA `(.L_x_0) ;  /* 0x0000000800388947 */ /* 0x01ffea0003800000 */
[----:B------:R-:W0:Y:S01]  /*0240*/  S2UR UR5, SR_CgaCtaId ;  /* 0x00000000000579c3 */ /* 0x000e220000008800 */
[CC--:B------:R-:W-:Y:S01]  /*0250*/  IMAD R2, R3.reuse, R3.reuse, RZ ;  /* 0x0000000303027224 */ /* 0x0c0fe200078e02ff */
[----:B------:R-:W-:Y:S01]  /*0260*/  UMOV UR4, 0x400 ;  /* 0x0000040000047882 */ /* 0x000fe20000000000 */
[C---:B------:R-:W-:Y:S01]  /*0270*/  LOP3.LUT R12, R3.reuse, 0x7ffffff8, RZ, 0xc0, !PT ;  /* 0x7ffffff8030c7812 */ /* 0x040fe200078ec0ff */
[----:B------:R-:W-:Y:S02]  /*0280*/  HFMA2 R18, -RZ, RZ, 0, 0 ;  /* 0x00000000ff127431 */ /* 0x000fe400000001ff */
[C---:B------:R-:W-:Y:S01]  /*0290*/  IMAD R11, R3.reuse, UR6, R0 ;  /* 0x00000006030b7c24 */ /* 0x040fe2000f8e0200 */
[----:B------:R-:W-:Y:S01]  /*02a0*/  SHF.L.U32 R5, R2, 0x2, RZ ;  /* 0x0000000202057819 */ /* 0x000fe200000006ff */
[C---:B------:R-:W-:Y:S01]  /*02b0*/  IMAD R10, R3.reuse, UR7, R8 ;  /* 0x00000007030a7c24 */ /* 0x040fe2000f8e0208 */
[C---:B------:R-:W-:Y:S01]  /*02c0*/  LOP3.LUT R20, R3.reuse, 0x7, RZ, 0xc0, !PT ;  /* 0x0000000703147812 */ /* 0x040fe200078ec0ff */
[----:B------:R-:W-:Y:S01]  /*02d0*/  IMAD R13, R0, R3, RZ ;  /* 0x00000003000d7224 */ /* 0x000fe200078e02ff */
[----:B------:R-:W-:Y:S01]  /*02e0*/  LOP3.LUT R14, R3, 0x3, RZ, 0xc0, !PT ;  /* 0x00000003030e7812 */ /* 0x000fe200078ec0ff */
[----:B------:R-:W-:-:S02]  /*02f0*/  IMAD R17, R8, 0x4, R5 ;  /* 0x0000000408117824 */ /* 0x000fc400078e0205 */
[----:B------:R-:W-:Y:S01]  /*0300*/  IMAD.MOV R15, RZ, RZ, -R12 ;  /* 0x000000ffff0f7224 */ /* 0x000fe200078e0a0c */
[----:B0-----:R-:W-:-:S03]  /*0310*/  ULEA UR5, UR5, UR4, 0x18 ;  /* 0x0000000405057291 */ /* 0x001fc6000f8ec0ff */
[----:B------:R-:W-:-:S03]  /*0320*/  UMOV UR4, URZ ;  /* 0x000000ff00047c82 */ /* 0x000fc60008000000 */
[----:B------:R-:W-:Y:S01]  /*0330*/  IADD3 R16, PT, PT, R5, UR5, RZ ;  /* 0x0000000505107c10 */ /* 0x000fe2000fffe0ff */
[----:B------:R-:W-:-:S07]  /*0340*/  VIADD R17, R17, UR5 ;  /* 0x0000000511117c36 */ /* 0x000fce0008000000 */
.L_x_6:
[----:B0-----:R-:W0:Y:S01]  /*0350*/  LDC.64 R2, c[0x0][0x3a0] ;  /* 0x0000e800ff027b82 */ /* 0x001e220000000a00 */
[----:B------:R-:W1:Y:S01]  /*0360*/  LDCU UR11, c[0x0][0x39c] ;  /* 0x00007380ff0b77ac */ /* 0x000e620008000800 */
[----:B------:R-:W-:Y:S01]  /*0370*/  IMAD.MOV.U32 R22, RZ, RZ, RZ ;  /* 0x000000ffff167224 */ /* 0x000fe200078e00ff */
[----:B------:R-:W2:Y:S01]  /*0380*/  LDCU UR10, c[0x0][0x398] ;  /* 0x00007300ff0a77ac */ /* 0x000ea20008000800 */
[----:B-1----:R-:W-:Y:S01]  /*0390*/  ISETP.GE.AND P1, PT, R10, UR11, PT ;  /* 0x0000000b0a007c0c */ /* 0x002fe2000bf26270 */
[C---:B0-----:R-:W-:Y:S02]  /*03a0*/  IMAD R19, R3.reuse, UR4, R8 ;  /* 0x0000000403137c24 */ /* 0x041fe4000f8e0208 */
[----:B------:R-:W-:-:S03]  /*03b0*/  IMAD R21, R3, UR4, R0 ;  /* 0x0000000403157c24 */ /* 0x000fc6000f8e0200 */
[-C--:B------:R-:W-:Y:S02]  /*03c0*/  ISETP.GE.AND P0, PT, R19, R2.reuse, PT ;  /* 0x000000021300720c */ /* 0x080fe40003f06270 */
[----:B------:R-:W-:Y:S02]  /*03d0*/  ISETP.GE.OR P1, PT, R21, R2, P1 ;  /* 0x000000021500720c */ /* 0x000fe40000f26670 */
[----:B--2---:R-:W-:-:S11]  /*03e0*/  ISETP.GE.OR P0, PT, R11, UR10, P0 ;  /* 0x0000000a0b007c0c */ /* 0x004fd60008706670 */
[----:B------:R-:W0:Y:S01]  /*03f0*/  @!P1 LDC.64 R6, c[0x0][0x388] ;  /* 0x0000e200ff069b82 */ /* 0x000e220000000a00 */
[----:B------:R-:W-:Y:S02]  /*0400*/  @!P1 IMAD R21, R21, UR11, R10 ;  /* 0x0000000b15159c24 */ /* 0x000fe4000f8e020a */
[----:B------:R-:W-:Y:S01]  /*0410*/  @!P0 IMAD R19, R11, R2, R19 ;  /* 0x000000020b138224 */ /* 0x000fe200078e0213 */
[----:B------:R-:W-:-:S04]  /*0420*/  MOV R2, RZ ;  /* 0x000000ff00027202 */ /* 0x000fc80000000f00 */
[----:B------:R-:W1:Y:S01]  /*0430*/  @!P0 LDC.64 R4, c[0x0][0x380] ;  /* 0x0000e000ff048b82 */ /* 0x000e620000000a00 */
[----:B0-----:R-:W-:-:S05]  /*0440*/  @!P1 IMAD.WIDE R6, R21, 0x4, R6 ;  /* 0x0000000415069825 */ /* 0x001fca00078e0206 */
[----:B------:R-:W2:Y:S01]  /*0450*/  @!P1 LDG.E R22, desc[UR8][R6.64] ;  /* 0x0000000806169981 */ /* 0x000ea2000c1e1900 */
[----:B-1----:R-:W-:-:S05]  /*0460*/  @!P0 IMAD.WIDE R4, R19, 0x4, R4 ;  /* 0x0000000413048825 */ /* 0x002fca00078e0204 */
[----:B------:R-:W3:Y:S01]  /*0470*/  @!P0 LDG.E R2, desc[UR8][R4.64] ;  /* 0x0000000804028981 */ /* 0x000ee2000c1e1900 */
[----:B------:R-:W-:Y:S02]  /*0480*/  ISETP.GE.AND P1, PT, R3, 0x1, PT ;  /* 0x000000010300780c */ /* 0x000fe40003f26270 */
[----:B------:R-:W-:Y:S01]  /*0490*/  IADD3 R19, PT, PT, R13, R8, RZ ;  /* 0x000000080d137210 */ /* 0x000fe20007ffe0ff */
[----:B------:R-:W-:-:S03]  /*04a0*/  UIADD3 UR4, UPT, UPT, UR4, 0x1, URZ ;  /* 0x0000000104047890 */ /* 0x000fc6000fffe0ff */
[C---:B------:R-:W-:Y:S01]  /*04b0*/  LEA R21, R19.reuse, UR5, 0x2 ;  /* 0x0000000513157c11 */ /* 0x040fe2000f8e10ff */
[----:B------:R-:W-:Y:S02]  /*04c0*/  IMAD R19, R19, 0x4, R16 ;  /* 0x0000000413137824 */ /* 0x000fe400078e0210 */
[----:B------:R-:W-:Y:S02]  /*04d0*/  ISETP.NE.AND P0, PT, R9, UR4, PT ;  /* 0x0000000409007c0c */ /* 0x000fe4000bf05270 */
[----:B---3--:R0:W-:Y:S04]  /*04e0*/  STS [R21], R2 ;  /* 0x0000000215007388 */ /* 0x0081e80000000800 */
[----:B--2---:R0:W-:Y:S01]  /*04f0*/  STS [R19], R22 ;  /* 0x0000001613007388 */ /* 0x0041e20000000800 */
[----:B------:R-:W-:Y:S06]  /*0500*/  BAR.SYNC.DEFER_BLOCKING 0x0 ;  /* 0x0000000000007b1d */ /* 0x000fec0000010000 */
[----:B------:R-:W-:Y:S05]  /*0510*/  @!P1 BRA `(.L_x_1) ;  /* 0x0000000400789947 */ /* 0x000fea0003800000 */
[----:B------:R-:W-:Y:S01]  /*0520*/  ISETP.GE.U32.AND P1, PT, R3, 0x8, PT ;  /* 0x000000080300780c */ /* 0x000fe20003f26070 */
[----:B0-----:R-:W-:-:S12]  /*0530*/  HFMA2 R2, -RZ, RZ, 0, 0 ;  /* 0x00000000ff027431 */ /* 0x001fd800000001ff */
[----:B------:R-:W-:Y:S05]  /*0540*/  @!P1 BRA `(.L_x_2) ;  /* 0x0000000000a49947 */ /* 0x000fea0003800000 */
[----:B------:R-:W-:Y:S01]  /*0550*/  LEA R5, R13, UR5, 0x2 ;  /* 0x000000050d057c11 */ /* 0x000fe2000f8e10ff */
[----:B------:R-:W-:Y:S01]  /*0560*/  IMAD.MOV.U32 R2, RZ, RZ, R17 ;  /* 0x000000ffff027224 */ /* 0x000fe200078e0011 */
[----:B------:R-:W-:-:S03]  /*0570*/  MOV R4, R15 ;  /* 0x0000000f00047202 */ /* 0x000fc60000000f00 */
[----:B------:R-:W-:-:S07]  /*0580*/  VIADD R5, R5, 0x10 ;  /* 0x0000001005057836 */ /* 0x000fce0000000000 */
.L_x_3:
[----:B------:R-:W-:Y:S01]  /*0590*/  LEA R26, R3, R2, 0x2 ;  /* 0x00000002031a7211 */ /* 0x000fe200078e10ff */
[----:B------:R-:W-:Y:S01]  /*05a0*/  LDS R23, [R5+-0x10] ;  /* 0xfffff00005177984 */ /* 0x000fe20000000800 */
[----:B------:R-:W-:-:S03]  /*05b0*/  VIADD R4, R4, 0x8 ;  /* 0x0000000804047836 */ /* 0x000fc60000000000 */
[----:B------:R0:W1:Y:S01]  /*05c0*/  LDS R24, [R2] ;  /* 0x0000000002187984 */ /* 0x0000620000000800 */
[C---:B------:R-:W-:Y:S01]  /*05d0*/  IMAD R22, R3.reuse, 0x4, R26 ;  /* 0x0000000403167824 */ /* 0x040fe200078e021a */
[----:B------:R-:W-:Y:S02]  /*05e0*/  ISETP.NE.AND P1, PT, R4, RZ, PT ;  /* 0x000000ff0400720c */ /* 0x000fe40003f25270 */
[----:B------:R-:W-:Y:S02]  /*05f0*/  LDS R21, [R5+-0xc] ;  /* 0xfffff40005157984 */ /* 0x000fe40000000800 */
[C---:B------:R-:W-:Y:S02]  /*0600*/  LEA R28, R3.reuse, R22, 0x2 ;  /* 0x00000016031c7211 */ /* 0x040fe400078e10ff */
[----:B------:R-:W2:Y:S01]  /*0610*/  LDS R26, [R26] ;  /* 0x000000001a1a7984 */ /* 0x000ea20000000800 */
[C---:B0-----:R-:W-:Y:S02]  /*0620*/  LEA R2, R3.reuse, R2, 0x5 ;  /* 0x0000000203027211 */ /* 0x041fe400078e28ff */
[C---:B------:R-:W-:Y:S01]  /*0630*/  IMAD R25, R3.reuse, 0x4, R28 ;  /* 0x0000000403197824 */ /* 0x040fe200078e021c */
[----:B------:R-:W-:Y:S04]  /*0640*/  LDS R19, [R5+-0x8] ;  /* 0xfffff80005137984 */ /* 0x000fe80000000800 */
[----:B------:R-:W0:Y:S01]  /*0650*/  LDS R22, [R22] ;  /* 0x0000000016167984 */ /* 0x000e220000000800 */
[----:B------:R-:W-:-:S03]  /*0660*/  LEA R27, R3, R25, 0x2 ;  /* 0x00000019031b7211 */ /* 0x000fc600078e10ff */
[----:B------:R-:W-:Y:S04]  /*0670*/  LDS R6, [R5+-0x4] ;  /* 0xfffffc0005067984 */ /* 0x000fe80000000800 */
[----:B------:R-:W3:Y:S04]  /*0680*/  LDS R7, [R28] ;  /* 0x000000001c077984 */ /* 0x000ee80000000800 */
[----:B------:R-:W-:Y:S01]  /*0690*/  LDS R29, [R5+0xc] ;  /* 0x00000c00051d7984 */ /* 0x000fe20000000800 */
[----:B-1----:R-:W-:-:S03]  /*06a0*/  FFMA R24, R23, R24, R18 ;  /* 0x0000001817187223 */ /* 0x002fc60000000012 */
[----:B------:R-:W-:Y:S01]  /*06b0*/  LDS R18, [R5] ;  /* 0x0000000005127984 */ /* 0x000fe20000000800 */
[----:B--2---:R-:W-:-:S03]  /*06c0*/  FFMA R24, R21, R26, R24 ;  /* 0x0000001a15187223 */ /* 0x004fc60000000018 */
[----:B------:R-:W1:Y:S01]  /*06d0*/  LDS R21, [R25] ;  /* 0x0000000019157984 */ /* 0x000e620000000800 */
[----:B0-----:R-:W-:Y:S01]  /*06e0*/  FFMA R23, R19, R22, R24 ;  /* 0x0000001613177223 */ /* 0x001fe20000000018 */
[C---:B------:R-:W-:Y:S02]  /*06f0*/  IMAD R24, R3.reuse, 0x4, R27 ;  /* 0x0000000403187824 */ /* 0x040fe400078e021b */
[----:B------:R-:W-:Y:S04]  /*0700*/  LDS R19, [R5+0x4] ;  /* 0x0000040005137984 */ /* 0x000fe80000000800 */
[----:B------:R-:W0:Y:S01]  /*0710*/  LDS R22, [R27] ;  /* 0x000000001b167984 */ /* 0x000e220000000800 */
[----:B---3--:R-:W-:Y:S01]  /*0720*/  FFMA R7, R6, R7, R23 ;  /* 0x0000000706077223 */ /* 0x008fe20000000017 */
[----:B------:R-:W-:-:S02]  /*0730*/  LEA R6, R3, R24, 0x2 ;  /* 0x0000001803067211 */ /* 0x000fc400078e10ff */
[----:B------:R2:W-:Y:S04]  /*0740*/  LDS R23, [R5+0x8] ;  /* 0x0000080005177984 */ /* 0x0005e80000000800 */
[----:B------:R-:W3:Y:S04]  /*0750*/  LDS R24, [R24] ;  /* 0x0000000018187984 */ /* 0x000ee80000000800 */
[----:B------:R-:W4:Y:S01]  /*0760*/  LDS R6, [R6] ;  /* 0x0000000006067984 */ /* 0x000f220000000800 */
[----:B--2---:R-:W-:Y:S02]  /*0770*/  VIADD R5, R5, 0x20 ;  /* 0x0000002005057836 */ /* 0x004fe40000000000 */
[----:B-1----:R-:W-:-:S04]  /*0780*/  FFMA R18, R18, R21, R7 ;  /* 0x0000001512127223 */ /* 0x002fc80000000007 */
[----:B0-----:R-:W-:-:S04]  /*0790*/  FFMA R18, R19, R22, R18 ;  /* 0x0000001613127223 */ /* 0x001fc80000000012 */
[----:B---3--:R-:W-:-:S04]  /*07a0*/  FFMA R18, R23, R24, R18 ;  /* 0x0000001817127223 */ /* 0x008fc80000000012 */
[----:B----4-:R-:W-:Y:S01]  /*07b0*/  FFMA R18, R29, R6, R18 ;  /* 0x000000061d127223 */ /* 0x010fe20000000012 */
[----:B------:R-:W-:Y:S06]  /*07c0*/  @P1 BRA `(.L_x_3) ;  /* 0xfffffffc00701947 */ /* 0x000fec000383ffff */
[----:B------:R-:W-:-:S07]  /*07d0*/  MOV R2, R12 ;  /* 0x0000000c00027202 */ /* 0x000fce0000000f00 */
.L_x_2:
[----:B------:R-:W-:-:S13]  /*07e0*/  ISETP.NE.AND P1, PT, R20, RZ, PT ;  /* 0x000000ff1400720c */ /* 0x000fda0003f25270 */
[----:B------:R-:W-:Y:S05]  /*07f0*/  @!P1 BRA `(.L_x_1) ;  /* 0x0000000000c09947 */ /* 0x000fea0003800000 */
[----:B------:R-:W-:Y:S01]  /*0800*/  VIADD R4, R20, 0xffffffff ;  /* 0xffffffff14047836 */ /* 0x000fe20000000000 */
[----:B------:R-:W-:-:S04]  /*0810*/  ISETP.NE.AND P2, PT, R14, RZ, PT ;  /* 0x000000ff0e00720c */ /* 0x000fc80003f45270 */
[----:B------:R-:W-:-:S13]  /*0820*/  ISETP.GE.U32.AND P1, PT, R4, 0x3, PT ;  /* 0x000000030400780c */ /* 0x000fda0003f26070 */
[----:B------:R-:W-:Y:S05]  /*0830*/  @!P1 BRA `(.L_x_4) ;  /* 0x0000000000509947 */ /* 0x000fea0003800000 */
[C---:B------:R-:W-:Y:S01]  /*0840*/  IMAD R5, R2.reuse, R3, R8 ;  /* 0x0000000302057224 */ /* 0x040fe200078e0208 */
[----:B------:R-:W-:Y:S02]  /*0850*/  IADD3 R4, PT, PT, R13, R2, RZ ;  /* 0x000000020d047210 */ /* 0x000fe40007ffe0ff */
[----:B------:R-:W-:Y:S01]  /*0860*/  IADD3 R2, PT, PT, R2, 0x4, RZ ;  /* 0x0000000402027810 */ /* 0x000fe20007ffe0ff */
[----:B------:R-:W-:Y:S01]  /*0870*/  IMAD R6, R5, 0x4, R16 ;  /* 0x0000000405067824 */ /* 0x000fe200078e0210 */
[----:B------:R-:W-:-:S04]  /*0880*/  LEA R4, R4, UR5, 0x2 ;  /* 0x0000000504047c11 */ /* 0x000fc8000f8e10ff */
[C---:B------:R-:W-:Y:S01]  /*0890*/  LEA R24, R3.reuse, R6, 0x2 ;  /* 0x0000000603187211 */ /* 0x040fe200078e10ff */
[----:B------:R-:W-:Y:S04]  /*08a0*/  LDS R7, [R6] ;  /* 0x0000000006077984 */ /* 0x000fe80000000800 */
[----:B------:R-:W0:Y:S01]  /*08b0*/  LDS R5, [R4] ;  /* 0x0000000004057984 */ /* 0x000e220000000800 */
[----:B------:R-:W-:-:S03]  /*08c0*/  IMAD R28, R3, 0x4, R24 ;  /* 0x00000004031c7824 */ /* 0x000fc600078e0218 */
[----:B------:R-:W-:Y:S02]  /*08d0*/  LDS R22, [R4+0x4] ;  /* 0x0000040004167984 */ /* 0x000fe40000000800 */
[----:B------:R-:W-:Y:S02]  /*08e0*/  LEA R21, R3, R28, 0x2 ;  /* 0x0000001c03157211 */ /* 0x000fe400078e10ff */
[----:B------:R-:W1:Y:S04]  /*08f0*/  LDS R24, [R24] ;  /* 0x0000000018187984 */ /* 0x000e680000000800 */
[----:B------:R-:W-:Y:S04]  /*0900*/  LDS R26, [R4+0x8] ;  /* 0x00000800041a7984 */ /* 0x000fe80000000800 */
[----:B------:R-:W2:Y:S04]  /*0910*/  LDS R28, [R28] ;  /* 0x000000001c1c7984 */ /* 0x000ea80000000800 */
[----:B------:R-:W-:Y:S04]  /*0920*/  LDS R19, [R4+0xc] ;  /* 0x00000c0004137984 */ /* 0x000fe80000000800 */
[----:B------:R-:W3:Y:S01]  /*0930*/  LDS R21, [R21] ;  /* 0x0000000015157984 */ /* 0x000ee20000000800 */
[----:B0-----:R-:W-:-:S04]  /*0940*/  FFMA R5, R5, R7, R18 ;  /* 0x0000000705057223 */ /* 0x001fc80000000012 */
[----:B-1----:R-:W-:-:S04]  /*0950*/  FFMA R5, R22, R24, R5 ;  /* 0x0000001816057223 */ /* 0x002fc80000000005 */
[----:B--2---:R-:W-:-:S04]  /*0960*/  FFMA R5, R26, R28, R5 ;  /* 0x0000001c1a057223 */ /* 0x004fc80000000005 */
[----:B---3--:R-:W-:-:S07]  /*0970*/  FFMA R18, R19, R21, R5 ;  /* 0x0000001513127223 */ /* 0x008fce0000000005 */
.L_x_4:
[----:B------:R-:W-:Y:S05]  /*0980*/  @!P2 BRA `(.L_x_1) ;  /* 0x00000000005ca947 */ /* 0x000fea0003800000 */
[----:B------:R-:W-:Y:S02]  /*0990*/  ISETP.NE.AND P1, PT, R14, 0x1, PT ;  /* 0x000000010e00780c */ /* 0x000fe40003f25270 */
[----:B------:R-:W-:-:S11]  /*09a0*/  LOP3.LUT P2, RZ, R3, 0x1, RZ, 0xc0, !PT ;  /* 0x0000000103ff7812 */ /* 0x000fd6000784c0ff */
[----:B------:R-:W-:Y:S05]  /*09b0*/  @!P1 BRA `(.L_x_5) ;  /* 0x0000000000309947 */ /* 0x000fea0003800000 */
[C---:B------:R-:W-:Y:S02]  /*09c0*/  IMAD R5, R2.reuse, R3, R8 ;  /* 0x0000000302057224 */ /* 0x040fe400078e0208 */
[----:B------:R-:W-:Y:S02]  /*09d0*/  IMAD.IADD R4, R13, 0x1, R2 ;  /* 0x000000010d047824 */ /* 0x000fe400078e0202 */
[----:B------:R-:W-:Y:S01]  /*09e0*/  VIADD R2, R2, 0x2 ;  /* 0x0000000202027836 */ /* 0x000fe20000000000 */
[----:B------:R-:W-:Y:S02]  /*09f0*/  LEA R6, R5, R16, 0x2 ;  /* 0x0000001005067211 */ /* 0x000fe400078e10ff */
[----:B------:R-:W-:Y:S02]  /*0a00*/  LEA R4, R4, UR5, 0x2 ;  /* 0x0000000504047c11 */ /* 0x000fe4000f8e10ff */
[----:B------:R-:W-:Y:S01]  /*0a10*/  LEA R19, R3, R6, 0x2 ;  /* 0x0000000603137211 */ /* 0x000fe200078e10ff */
[----:B------:R-:W-:Y:S04]  /*0a20*/  LDS R7, [R6] ;  /* 0x0000000006077984 */ /* 0x000fe80000000800 */
[----:B------:R-:W0:Y:S04]  /*0a30*/  LDS R5, [R4] ;  /* 0x0000000004057984 */ /* 0x000e280000000800 */
[----:B------:R-:W-:Y:S04]  /*0a40*/  LDS R22, [R4+0x4] ;  /* 0x0000040004167984 */ /* 0x000fe80000000800 */
[----:B------:R-:W1:Y:S01]  /*0a50*/  LDS R19, [R19] ;  /* 0x0000000013137984 */ /* 0x000e620000000800 */
[----:B0-----:R-:W-:-:S04]  /*0a60*/  FFMA R5, R5, R7, R18 ;  /* 0x0000000705057223 */ /* 0x001fc80000000012 */
[----:B-1----:R-:W-:-:S07]  /*0a70*/  FFMA R18, R22, R19, R5 ;  /* 0x0000001316127223 */ /* 0x002fce0000000005 */
.L_x_5:
[----:B------:R-:W-:Y:S05]  /*0a80*/  @!P2 BRA `(.L_x_1) ;  /* 0x00000000001ca947 */ /* 0x000fea0003800000 */
[----:B------:R-:W-:Y:S01]  /*0a90*/  IMAD R5, R2, R3, R8 ;  /* 0x0000000302057224 */ /* 0x000fe200078e0208 */
[----:B------:R-:W-:-:S04]  /*0aa0*/  IADD3 R4, PT, PT, R13, R2, RZ ;  /* 0x000000020d047210 */ /* 0x000fc80007ffe0ff */
[----:B------:R-:W-:Y:S02]  /*0ab0*/  LEA R2, R5, R16, 0x2 ;  /* 0x0000001005027211 */ /* 0x000fe400078e10ff */
[----:B------:R-:W-:-:S04]  /*0ac0*/  LEA R4, R4, UR5, 0x2 ;  /* 0x0000000504047c11 */ /* 0x000fc8000f8e10ff */
[----:B------:R-:W-:Y:S04]  /*0ad0*/  LDS R2, [R2] ;  /* 0x0000000002027984 */ /* 0x000fe80000000800 */
[----:B------:R-:W0:Y:S02]  /*0ae0*/  LDS R5, [R4] ;  /* 0x0000000004057984 */ /* 0x000e240000000800 */
[----:B0-----:R-:W-:-:S07]  /*0af0*/  FFMA R18, R5, R2, R18 ;  /* 0x0000000205127223 */ /* 0x001fce0000000012 */
.L_x_1:
[----:B------:R-:W-:Y:S06]  /*0b00*/  BAR.SYNC.DEFER_BLOCKING 0x0 ;  /* 0x0000000000007b1d */ /* 0x000fec0000010000 */
[----:B------:R-:W-:Y:S05]  /*0b10*/  @P0 BRA `(.L_x_6) ;  /* 0xfffffff8000c0947 */ /* 0x000fea000383ffff */
.L_x_0:
[----:B------:R-:W1:Y:S01]  /*0b20*/  LDCU.64 UR4, c[0x0][0x398] ;  /* 0x00007300ff0477ac */ /* 0x000e620008000a00 */
[C---:B------:R-:W-:Y:S02]  /*0b30*/  IMAD R5, R3.reuse, UR7, R8 ;  /* 0x0000000703057c24 */ /* 0x040fe4000f8e0208 */
[----:B------:R-:W-:-:S03]  /*0b40*/  IMAD R0, R3, UR6, R0 ;  /* 0x0000000603007c24 */ /* 0x000fc6000f8e0200 */
[----:B-1----:R-:W-:-:S04]  /*0b50*/  ISETP.GE.AND P0, PT, R5, UR5, PT ;  /* 0x0000000505007c0c */ /* 0x002fc8000bf06270 */
[----:B------:R-:W-:-:S13]  /*0b60*/  ISETP.GE.OR P0, PT, R0, UR4, P0 ;  /* 0x0000000400007c0c */ /* 0x000fda0008706670 */
[----:B------:R-:W-:Y:S05]  /*0b70*/  @P0 EXIT ;  /* 0x000000000000094d */ /* 0x000fea0003800000 */
[----:B0-----:R-:W0:Y:S01]  /*0b80*/  LDC.64 R2, c[0x0][0x390] ;  /* 0x0000e400ff027b82 */ /* 0x001e220000000a00 */
[----:B------:R-:W-:-:S04]  /*0b90*/  IMAD R5, R0, UR5, R5 ;  /* 0x0000000500057c24 */ /* 0x000fc8000f8e0205 */
[----:B0-----:R-:W-:-:S05]  /*0ba0*/  IMAD.WIDE R2, R5, 0x4, R2 ;  /* 0x0000000405027825 */ /* 0x001fca00078e0202 */
[----:B------:R-:W-:Y:S01]  /*0bb0*/  STG.E desc[UR8][R2.64], R18 ;  /* 0x0000001202007986 */ /* 0x000fe2000c101908 */
[----:B------:R-:W-:Y:S05]  /*0bc0*/  EXIT ;  /* 0x000000000000794d */ /* 0x000fea0003800000 */
.L_x_7:
[----:B------:R-:W-:-:S00]  /*0bd0*/  BRA `(.L_x_7) ;  /* 0xfffffffc00fc7947 */ /* 0x000fc0000383ffff */
[----:B------:R-:W-:-:S00]  /*0be0*/  NOP ;  /* 0x0000000000007918 */ /* 0x000fc00000000000 */
        /* <DEDUP_REMOVED lines=9> */
.L_x_8:


//--------------------- .nv.shared._Z15matrixMulSharedPfS_S_iiii --------------------------
	.section	.nv.shared._Z15matrixMulSharedPfS_S_iiii,"aw",@nobits
	.sectionflags	@""
	.align	16
	.zero		1024


//--------------------- .nv.shared.reserved.0     --------------------------
	.section	.nv.shared.reserved.0,"aw",@nobits
	.weak		__nv_reservedSMEM_offset_0_alias
	.size		__nv_reservedSMEM_offset_0_alias, 0, 64
	.other		__nv_reservedSMEM_offset_0_alias,@"STO_CUDA_RESERVED_SHARED STV_DEFAULT"
__nv_reservedSMEM_offset_0_alias:
	.zero		0
	.zero		64


//--------------------- .nv.constant0._Z15matrixMulSharedPfS_S_iiii --------------------------
	.section	.nv.constant0._Z15matrixMulSharedPfS_S_iiii,"a",@progbits
	.sectionflags	@""
	.align	4
.nv.constant0._Z15matrixMulSharedPfS_S_iiii:
	.zero		936


//--------------------- SYMBOLS --------------------------

	.type		.nv.reservedSmem.offset0,@object
	.size		.nv.reservedSmem.offset0,0x4
	.type		.nv.reservedSmem.cap,@object
	.size		.nv.reservedSmem.cap,0x4
